//
// Generated by NVIDIA NVVM Compiler
//
// Compiler Build ID: CL-36424714
// Cuda compilation tools, release 13.0, V13.0.88
// Based on NVVM 20.0.0
//

.version 9.0
.target sm_100
.address_size 64

	// .globl	_Z15incrementVectorPi

.visible .entry _Z15incrementVectorPi(
	.param .u64 .ptr .align 1 _Z15incrementVectorPi_param_0
)
{
	.reg .b32 	%r<12>;
	.reg .b64 	%rd<5>;

	ld.param.u64 	%rd1, [_Z15incrementVectorPi_param_0];
	cvta.to.global.u64 	%rd2, %rd1;
	mov.u32 	%r1, %ctaid.x;
	mov.u32 	%r2, %ntid.x;
	mov.u32 	%r3, %tid.x;
	mad.lo.s32 	%r4, %r1, %r2, %r3;
	mul.hi.s32 	%r5, %r4, 1717986919;
	shr.u32 	%r6, %r5, 31;
	shr.s32 	%r7, %r5, 2;
	add.s32 	%r8, %r7, %r6;
	mul.lo.s32 	%r9, %r8, 10;
	sub.s32 	%r10, %r4, %r9;
	mul.wide.s32 	%rd3, %r10, 4;
	add.s64 	%rd4, %rd2, %rd3;
	atom.global.add.u32 	%r11, [%rd4], 1;
	ret;

}


// ===== COMPILED SASS (sm_100) =====

	.target	sm_100

	.elftype	@"ET_EXEC"


//--------------------- .note.nv.tkinfo           --------------------------
	.section	.note.nv.tkinfo,"",@"SHT_NOTE"
	.sectionflags	@"SHF_NOTE_NV_TKINFO"
	.tkinfo
        /*0018*/ 	.word	0x00000002
        /*0030*/ 	.string	""
        /*0030*/ 	.string	"ptxas"
        /*0030*/ 	.string	"Cuda compilation tools, release 13.0, V13.0.88"
        /*0030*/ 	.string	"Build cuda_13.0.r13.0/compiler.36424714_0"
        /*0030*/ 	.string	"-arch sm_100 -m 64 "



//--------------------- .note.nv.cuinfo           --------------------------
	.section	.note.nv.cuinfo,"",@"SHT_NOTE"
	.sectionflags	@"SHF_NOTE_NV_CUINFO"
        /*0018*/ 	.short	0x0002
        /*001a*/ 	.short	0x0064
        /*001c*/ 	.short	0x0082
	.zero		2


//--------------------- .nv.info                  --------------------------
	.section	.nv.info,"",@"SHT_CUDA_INFO"
	.align	4


	//----- nvinfo : EIATTR_REGCOUNT
	.align		4
        /*0000*/ 	.byte	0x04, 0x2f
        /*0002*/ 	.short	(.L_1 - .L_0)
	.align		4
.L_0:
        /*0004*/ 	.word	index@(_Z15incrementVectorPi)
        /*0008*/ 	.word	0x0000000a


	//----- nvinfo : EIATTR_FRAME_SIZE
	.align		4
.L_1:
        /*000c*/ 	.byte	0x04, 0x11
        /*000e*/ 	.short	(.L_3 - .L_2)
	.align		4
.L_2:
        /*0010*/ 	.word	index@(_Z15incrementVectorPi)
        /*0014*/ 	.word	0x00000000


	//----- nvinfo : EIATTR_MIN_STACK_SIZE
	.align		4
.L_3:
        /*0018*/ 	.byte	0x04, 0x12
        /*001a*/ 	.short	(.L_5 - .L_4)
	.align		4
.L_4:
        /*001c*/ 	.word	index@(_Z15incrementVectorPi)
        /*0020*/ 	.word	0x00000000
.L_5:


//--------------------- .nv.compat                --------------------------
	.section	.nv.compat,"",@"SHT_CUDA_COMPAT_INFO"
	.align	4
        /*0000*/ 	.byte	0x02, 0x09, 0x00, 0x00, 0x02, 0x02, 0x01, 0x00, 0x02, 0x05, 0x05, 0x00, 0x03, 0x07, 0x01, 0x01
        /*0010*/ 	.byte	0x02, 0x03, 0x00, 0x00, 0x02, 0x06, 0x01, 0x00, 0x04, 0x0b, 0x08, 0x00, 0x09, 0x00, 0x00, 0x00
        /*0020*/ 	.byte	0x00, 0x00, 0x00, 0x00


//--------------------- .nv.info._Z15incrementVectorPi --------------------------
	.section	.nv.info._Z15incrementVectorPi,"",@"SHT_CUDA_INFO"
	.sectionflags	@""
	.align	4


	//----- nvinfo : EIATTR_CUDA_API_VERSION
	.align		4
        /*0000*/ 	.byte	0x04, 0x37
        /*0002*/ 	.short	(.L_7 - .L_6)
.L_6:
        /*0004*/ 	.word	0x00000082


	//----- nvinfo : EIATTR_KPARAM_INFO
	.align		4
.L_7:
        /*0008*/ 	.byte	0x04, 0x17
        /*000a*/ 	.short	(.L_9 - .L_8)
.L_8:
        /*000c*/ 	.word	0x00000000
        /*0010*/ 	.short	0x0000
        /*0012*/ 	.short	0x0000
        /*0014*/ 	.byte	0x00, 0xf5, 0x21, 0x00


	//----- nvinfo : EIATTR_SPARSE_MMA_MASK
	.align		4
.L_9:
        /*0018*/ 	.byte	0x03, 0x50
        /*001a*/ 	.short	0x0000


	//----- nvinfo : EIATTR_MAXREG_COUNT
	.align		4
        /*001c*/ 	.byte	0x03, 0x1b
        /*001e*/ 	.short	0x00ff


	//----- nvinfo : EIATTR_MERCURY_ISA_VERSION
	.align		4
        /*0020*/ 	.byte	0x03, 0x5f
        /*0022*/ 	.short	0x0101


	//----- nvinfo : EIATTR_VRC_CTA_INIT_COUNT
	.align		4
        /*0024*/ 	.byte	0x02, 0x4a
	.zero		1
	.zero		1


	//----- nvinfo : EIATTR_EXIT_INSTR_OFFSETS
	.align		4
        /*0028*/ 	.byte	0x04, 0x1c
        /*002a*/ 	.short	(.L_11 - .L_10)


	//   ....[0]....
.L_10:
        /*002c*/ 	.word	0x000000e0


	//----- nvinfo : EIATTR_CBANK_PARAM_SIZE
	.align		4
.L_11:
        /*0030*/ 	.byte	0x03, 0x19
        /*0032*/ 	.short	0x0008


	//----- nvinfo : EIATTR_PARAM_CBANK
	.align		4
        /*0034*/ 	.byte	0x04, 0x0a
        /*0036*/ 	.short	(.L_13 - .L_12)
	.align		4
.L_12:
        /*0038*/ 	.word	index@(.nv.constant0._Z15incrementVectorPi)
        /*003c*/ 	.short	0x0380
        /*003e*/ 	.short	0x0008


	//----- nvinfo : EIATTR_SW_WAR
	.align		4
.L_13:
        /*0040*/ 	.byte	0x04, 0x36
        /*0042*/ 	.short	(.L_15 - .L_14)
.L_14:
        /*0044*/ 	.word	0x00000008
.L_15:


//--------------------- .nv.callgraph             --------------------------
	.section	.nv.callgraph,"",@"SHT_CUDA_CALLGRAPH"
	.align	4
	.sectionentsize	8
	.align		4
        /*0000*/ 	.word	0x00000000
	.align		4
        /*0004*/ 	.word	0xffffffff
	.align		4
        /*0008*/ 	.word	0x00000000
	.align		4
        /*000c*/ 	.word	0xfffffffe
	.align		4
        /*0010*/ 	.word	0x00000000
	.align		4
        /*0014*/ 	.word	0xfffffffd
	.align		4
        /*0018*/ 	.word	0x00000000
	.align		4
        /*001c*/ 	.word	0xfffffffc


//--------------------- .text._Z15incrementVectorPi --------------------------
	.section	.text._Z15incrementVectorPi,"ax",@progbits
	.align	128
        .global         _Z15incrementVectorPi
        .type           _Z15incrementVectorPi,@function
        .size           _Z15incrementVectorPi,(.L_x_1 - _Z15incrementVectorPi)
        .other          _Z15incrementVectorPi,@"STO_CUDA_ENTRY STV_DEFAULT"
_Z15incrementVectorPi:
.text._Z15incrementVectorPi:
[----:B------:R-:W-:Y:S01]  /*0000*/  LDC R1, c[0x0][0x37c] ;  /* 0x0000df00ff017b82 */ /* 0x000fe20000000800 */
[----:B------:R-:W0:Y:S07]  /*0010*/  S2R R5, SR_TID.X ;  /* 0x0000000000057919 */ /* 0x000e2e0000002100 */
[----:B------:R-:W0:Y:S01]  /*0020*/  S2UR UR4, SR_CTAID.X ;  /* 0x00000000000479c3 */ /* 0x000e220000002500 */
[----:B------:R-:W-:-:S07]  /*0030*/  HFMA2 R7, -RZ, RZ, 0, 5.9604644775390625e-08 ;  /* 0x00000001ff077431 */ /* 0x000fce00000001ff */
[----:B------:R-:W0:Y:S08]  /*0040*/  LDC R0, c[0x0][0x360] ;  /* 0x0000d800ff007b82 */ /* 0x000e300000000800 */
[----:B------:R-:W1:Y:S01]  /*0050*/  LDC.64 R2, c[0x0][0x380] ;  /* 0x0000e000ff027b82 */ /* 0x000e620000000a00 */
[----:B0-----:R-:W-:Y:S01]  /*0060*/  IMAD R0, R0, UR4, R5 ;  /* 0x0000000400007c24 */ /* 0x001fe2000f8e0205 */
[----:B------:R-:W0:Y:S03]  /*0070*/  LDCU.64 UR4, c[0x0][0x358] ;  /* 0x00006b00ff0477ac */ /* 0x000e260008000a00 */
[----:B------:R-:W-:-:S05]  /*0080*/  IMAD.HI R4, R0, 0x66666667, RZ ;  /* 0x6666666700047827 */ /* 0x000fca00078e02ff */
[----:B------:R-:W-:-:S04]  /*0090*/  SHF.R.U32.HI R5, RZ, 0x1f, R4 ;  /* 0x0000001fff057819 */ /* 0x000fc80000011604 */
[----:B------:R-:W-:-:S05]  /*00a0*/  LEA.HI.SX32 R5, R4, R5, 0x1e ;  /* 0x0000000504057211 */ /* 0x000fca00078ff2ff */
[----:B------:R-:W-:-:S04]  /*00b0*/  IMAD R5, R5, -0xa, R0 ;  /* 0xfffffff605057824 */ /* 0x000fc800078e0200 */
[----:B-1----:R-:W-:-:S05]  /*00c0*/  IMAD.WIDE R2, R5, 0x4, R2 ;  /* 0x0000000405027825 */ /* 0x002fca00078e0202 */
[----:B0-----:R-:W-:Y:S01]  /*00d0*/  REDG.E.ADD.STRONG.GPU desc[UR4][R2.64], R7 ;  /* 0x000000070200798e */ /* 0x001fe2000c12e104 */
[----:B------:R-:W-:Y:S05]  /*00e0*/  EXIT ;  /* 0x000000000000794d */ /* 0x000fea0003800000 */
.L_x_0:
[----:B------:R-:W-:-:S00]  /*00f0*/  BRA `(.L_x_0) ;  /* 0xfffffffc00fc7947 */ /* 0x000fc0000383ffff */
[----:B------:R-:W-:-:S00]  /*0100*/  NOP ;  /* 0x0000000000007918 */ /* 0x000fc00000000000 */
[----:B------:R-:W-:-:S00]  /*0110*/  NOP ;  /* 0x0000000000007918 */ /* 0x000fc00000000000 */
[----:B------:R-:W-:-:S00]  /*0120*/  NOP ;  /* 0x0000000000007918 */ /* 0x000fc00000000000 */
[----:B------:R-:W-:-:S00]  /*0130*/  NOP ;  /* 0x0000000000007918 */ /* 0x000fc00000000000 */
[----:B------:R-:W-:-:S00]  /*0140*/  NOP ;  /* 0x0000000000007918 */ /* 0x000fc00000000000 */
[----:B------:R-:W-:-:S00]  /*0150*/  NOP ;  /* 0x0000000000007918 */ /* 0x000fc00000000000 */
[----:B------:R-:W-:-:S00]  /*0160*/  NOP ;  /* 0x0000000000007918 */ /* 0x000fc00000000000 */
[----:B------:R-:W-:-:S00]  /*0170*/  NOP ;  /* 0x0000000000007918 */ /* 0x000fc00000000000 */
.L_x_1:


//--------------------- .nv.shared.reserved.0     --------------------------
	.section	.nv.shared.reserved.0,"aw",@nobits
	.weak		__nv_reservedSMEM_offset_0_alias
	.size		__nv_reservedSMEM_offset_0_alias, 0, 64
	.other		__nv_reservedSMEM_offset_0_alias,@"STO_CUDA_RESERVED_SHARED STV_DEFAULT"
__nv_reservedSMEM_offset_0_alias:
	.zero		0
	.zero		64


//--------------------- .nv.constant0._Z15incrementVectorPi --------------------------
	.section	.nv.constant0._Z15incrementVectorPi,"a",@progbits
	.sectionflags	@""
	.align	4
.nv.constant0._Z15incrementVectorPi:
	.zero		904


//--------------------- SYMBOLS --------------------------

	.type		.nv.reservedSmem.offset0,@object
	.size		.nv.reservedSmem.offset0,0x4
